//
// Generated by NVIDIA NVVM Compiler
//
// Compiler Build ID: CL-36424714
// Cuda compilation tools, release 13.0, V13.0.88
// Based on NVVM 20.0.0
//

.version 9.0
.target sm_100
.address_size 64

	// .globl	_Z6KernelPi

.visible .entry _Z6KernelPi(
	.param .u64 .ptr .align 1 _Z6KernelPi_param_0
)
{


	ret;

}


// ===== COMPILED SASS (sm_100) =====

	.target	sm_100

	.elftype	@"ET_EXEC"


//--------------------- .note.nv.tkinfo           --------------------------
	.section	.note.nv.tkinfo,"",@"SHT_NOTE"
	.sectionflags	@"SHF_NOTE_NV_TKINFO"
	.tkinfo
        /*0018*/ 	.word	0x00000002
        /*0030*/ 	.string	""
        /*0030*/ 	.string	"ptxas"
        /*0030*/ 	.string	"Cuda compilation tools, release 13.0, V13.0.88"
        /*0030*/ 	.string	"Build cuda_13.0.r13.0/compiler.36424714_0"
        /*0030*/ 	.string	"-arch sm_100 -m 64 "



//--------------------- .note.nv.cuinfo           --------------------------
	.section	.note.nv.cuinfo,"",@"SHT_NOTE"
	.sectionflags	@"SHF_NOTE_NV_CUINFO"
        /*0018*/ 	.short	0x0002
        /*001a*/ 	.short	0x0064
        /*001c*/ 	.short	0x0082
	.zero		2


//--------------------- .nv.info                  --------------------------
	.section	.nv.info,"",@"SHT_CUDA_INFO"
	.align	4


	//----- nvinfo : EIATTR_REGCOUNT
	.align		4
        /*0000*/ 	.byte	0x04, 0x2f
        /*0002*/ 	.short	(.L_1 - .L_0)
	.align		4
.L_0:
        /*0004*/ 	.word	index@(_Z6KernelPi)
        /*0008*/ 	.word	0x00000004


	//----- nvinfo : EIATTR_FRAME_SIZE
	.align		4
.L_1:
        /*000c*/ 	.byte	0x04, 0x11
        /*000e*/ 	.short	(.L_3 - .L_2)
	.align		4
.L_2:
        /*0010*/ 	.word	index@(_Z6KernelPi)
        /*0014*/ 	.word	0x00000000


	//----- nvinfo : EIATTR_MIN_STACK_SIZE
	.align		4
.L_3:
        /*0018*/ 	.byte	0x04, 0x12
        /*001a*/ 	.short	(.L_5 - .L_4)
	.align		4
.L_4:
        /*001c*/ 	.word	index@(_Z6KernelPi)
        /*0020*/ 	.word	0x00000000
.L_5:


//--------------------- .nv.compat                --------------------------
	.section	.nv.compat,"",@"SHT_CUDA_COMPAT_INFO"
	.align	4
        /*0000*/ 	.byte	0x02, 0x09, 0x00, 0x00, 0x02, 0x02, 0x01, 0x00, 0x02, 0x05, 0x05, 0x00, 0x03, 0x07, 0x01, 0x01
        /*0010*/ 	.byte	0x02, 0x03, 0x00, 0x00, 0x02, 0x06, 0x01, 0x00, 0x04, 0x0b, 0x08, 0x00, 0x09, 0x00, 0x00, 0x00
        /*0020*/ 	.byte	0x00, 0x00, 0x00, 0x00


//--------------------- .nv.info._Z6KernelPi      --------------------------
	.section	.nv.info._Z6KernelPi,"",@"SHT_CUDA_INFO"
	.sectionflags	@""
	.align	4


	//----- nvinfo : EIATTR_CUDA_API_VERSION
	.align		4
        /*0000*/ 	.byte	0x04, 0x37
        /*0002*/ 	.short	(.L_7 - .L_6)
.L_6:
        /*0004*/ 	.word	0x00000082


	//----- nvinfo : EIATTR_KPARAM_INFO
	.align		4
.L_7:
        /*0008*/ 	.byte	0x04, 0x17
        /*000a*/ 	.short	(.L_9 - .L_8)
.L_8:
        /*000c*/ 	.word	0x00000000
        /*0010*/ 	.short	0x0000
        /*0012*/ 	.short	0x0000
        /*0014*/ 	.byte	0x00, 0xf5, 0x21, 0x00


	//----- nvinfo : EIATTR_SPARSE_MMA_MASK
	.align		4
.L_9:
        /*0018*/ 	.byte	0x03, 0x50
        /*001a*/ 	.short	0x0000


	//----- nvinfo : EIATTR_MAXREG_COUNT
	.align		4
        /*001c*/ 	.byte	0x03, 0x1b
        /*001e*/ 	.short	0x00ff


	//----- nvinfo : EIATTR_MERCURY_ISA_VERSION
	.align		4
        /*0020*/ 	.byte	0x03, 0x5f
        /*0022*/ 	.short	0x0101


	//----- nvinfo : EIATTR_VRC_CTA_INIT_COUNT
	.align		4
        /*0024*/ 	.byte	0x02, 0x4a
	.zero		1
	.zero		1


	//----- nvinfo : EIATTR_EXIT_INSTR_OFFSETS
	.align		4
        /*0028*/ 	.byte	0x04, 0x1c
        /*002a*/ 	.short	(.L_11 - .L_10)


	//   ....[0]....
.L_10:
        /*002c*/ 	.word	0x00000010


	//----- nvinfo : EIATTR_CBANK_PARAM_SIZE
	.align		4
.L_11:
        /*0030*/ 	.byte	0x03, 0x19
        /*0032*/ 	.short	0x0008


	//----- nvinfo : EIATTR_PARAM_CBANK
	.align		4
        /*0034*/ 	.byte	0x04, 0x0a
        /*0036*/ 	.short	(.L_13 - .L_12)
	.align		4
.L_12:
        /*0038*/ 	.word	index@(.nv.constant0._Z6KernelPi)
        /*003c*/ 	.short	0x0380
        /*003e*/ 	.short	0x0008


	//----- nvinfo : EIATTR_SW_WAR
	.align		4
.L_13:
        /*0040*/ 	.byte	0x04, 0x36
        /*0042*/ 	.short	(.L_15 - .L_14)
.L_14:
        /*0044*/ 	.word	0x00000008
.L_15:


//--------------------- .nv.callgraph             --------------------------
	.section	.nv.callgraph,"",@"SHT_CUDA_CALLGRAPH"
	.align	4
	.sectionentsize	8
	.align		4
        /*0000*/ 	.word	0x00000000
	.align		4
        /*0004*/ 	.word	0xffffffff
	.align		4
        /*0008*/ 	.word	0x00000000
	.align		4
        /*000c*/ 	.word	0xfffffffe
	.align		4
        /*0010*/ 	.word	0x00000000
	.align		4
        /*0014*/ 	.word	0xfffffffd
	.align		4
        /*0018*/ 	.word	0x00000000
	.align		4
        /*001c*/ 	.word	0xfffffffc


//--------------------- .text._Z6KernelPi         --------------------------
	.section	.text._Z6KernelPi,"ax",@progbits
	.align	128
        .global         _Z6KernelPi
        .type           _Z6KernelPi,@function
        .size           _Z6KernelPi,(.L_x_1 - _Z6KernelPi)
        .other          _Z6KernelPi,@"STO_CUDA_ENTRY STV_DEFAULT"
_Z6KernelPi:
.text._Z6KernelPi:
[----:B------:R-:W-:Y:S01]  /*0000*/  LDC R1, c[0x0][0x37c] ;  /* 0x0000df00ff017b82 */ /* 0x000fe20000000800 */
[----:B------:R-:W-:Y:S05]  /*0010*/  EXIT ;  /* 0x000000000000794d */ /* 0x000fea0003800000 */
.L_x_0:
[----:B------:R-:W-:-:S00]  /*0020*/  BRA `(.L_x_0) ;  /* 0xfffffffc00fc7947 */ /* 0x000fc0000383ffff */
[----:B------:R-:W-:-:S00]  /*0030*/  NOP ;  /* 0x0000000000007918 */ /* 0x000fc00000000000 */
        /* <DEDUP_REMOVED lines=12> */
.L_x_1:


//--------------------- .nv.shared.reserved.0     --------------------------
	.section	.nv.shared.reserved.0,"aw",@nobits
	.weak		__nv_reservedSMEM_offset_0_alias
	.size		__nv_reservedSMEM_offset_0_alias, 0, 64
	.other		__nv_reservedSMEM_offset_0_alias,@"STO_CUDA_RESERVED_SHARED STV_DEFAULT"
__nv_reservedSMEM_offset_0_alias:
	.zero		0
	.zero		64


//--------------------- .nv.constant0._Z6KernelPi --------------------------
	.section	.nv.constant0._Z6KernelPi,"a",@progbits
	.sectionflags	@""
	.align	4
.nv.constant0._Z6KernelPi:
	.zero		904


//--------------------- SYMBOLS --------------------------

	.type		.nv.reservedSmem.offset0,@object
	.size		.nv.reservedSmem.offset0,0x4
